	.headerflags	@"EF_CUDA_TEXMODE_UNIFIED EF_CUDA_64BIT_ADDRESS EF_CUDA_ACCELERATORS EF_CUDA_SM90 EF_CUDA_VIRTUAL_SM(EF_CUDA_SM90)"
	.elftype	@"ET_EXEC"


//--------------------- .nv.info                  --------------------------
	.section	.nv.info,"",@"SHT_CUDA_INFO"
	.align	4


	//----- nvinfo : EIATTR_REGCOUNT
	.align		4
        /*0000*/ 	.byte	0x04, 0x2f
        /*0002*/ 	.short	(.L_1 - .L_0)
	.align		4
.L_0:
        /*0004*/ 	.word	index@(triton_poi_fused_add_0)
        /*0008*/ 	.word	0x0000000c


	//----- nvinfo : EIATTR_MIN_STACK_SIZE
	.align		4
.L_1:
        /*000c*/ 	.byte	0x04, 0x12
        /*000e*/ 	.short	(.L_3 - .L_2)
	.align		4
.L_2:
        /*0010*/ 	.word	index@(triton_poi_fused_add_0)
        /*0014*/ 	.word	0x00000000


	//----- nvinfo : EIATTR_FRAME_SIZE
	.align		4
.L_3:
        /*0018*/ 	.byte	0x04, 0x11
        /*001a*/ 	.short	(.L_5 - .L_4)
	.align		4
.L_4:
        /*001c*/ 	.word	index@(triton_poi_fused_add_0)
        /*0020*/ 	.word	0x00000000


	//----- nvinfo : EIATTR_MIN_STACK_SIZE
	.align		4
.L_5:
        /*0024*/ 	.byte	0x04, 0x12
        /*0026*/ 	.short	(.L_7 - .L_6)
	.align		4
.L_6:
        /*0028*/ 	.word	index@(triton_poi_fused_add_0)
        /*002c*/ 	.word	0x00000000
.L_7:


//--------------------- .nv.info.triton_poi_fused_add_0 --------------------------
	.section	.nv.info.triton_poi_fused_add_0,"",@"SHT_CUDA_INFO"
	.sectionflags	@""
	.align	4


	//----- nvinfo : EIATTR_CUDA_API_VERSION
	.align		4
        /*0000*/ 	.byte	0x04, 0x37
        /*0002*/ 	.short	(.L_9 - .L_8)
.L_8:
        /*0004*/ 	.word	0x0000007c


	//----- nvinfo : EIATTR_KPARAM_INFO
	.align		4
.L_9:
        /*0008*/ 	.byte	0x04, 0x17
        /*000a*/ 	.short	(.L_11 - .L_10)
.L_10:
        /*000c*/ 	.word	0x00000000
        /*0010*/ 	.short	0x0002
        /*0012*/ 	.short	0x0010
        /*0014*/ 	.byte	0x00, 0xf0, 0x11, 0x00


	//----- nvinfo : EIATTR_KPARAM_INFO
	.align		4
.L_11:
        /*0018*/ 	.byte	0x04, 0x17
        /*001a*/ 	.short	(.L_13 - .L_12)
.L_12:
        /*001c*/ 	.word	0x00000000
        /*0020*/ 	.short	0x0001
        /*0022*/ 	.short	0x0008
        /*0024*/ 	.byte	0x00, 0xf4, 0x21, 0x00


	//----- nvinfo : EIATTR_KPARAM_INFO
	.align		4
.L_13:
        /*0028*/ 	.byte	0x04, 0x17
        /*002a*/ 	.short	(.L_15 - .L_14)
.L_14:
        /*002c*/ 	.word	0x00000000
        /*0030*/ 	.short	0x0000
        /*0032*/ 	.short	0x0000
        /*0034*/ 	.byte	0x00, 0xf4, 0x21, 0x00


	//----- nvinfo : EIATTR_SPARSE_MMA_MASK
	.align		4
.L_15:
        /*0038*/ 	.byte	0x03, 0x50
        /*003a*/ 	.short	0x0000


	//----- nvinfo : EIATTR_MAXREG_COUNT
	.align		4
        /*003c*/ 	.byte	0x03, 0x1b
        /*003e*/ 	.short	0x00ff


	//----- nvinfo : EIATTR_EXIT_INSTR_OFFSETS
	.align		4
        /*0040*/ 	.byte	0x04, 0x1c
        /*0042*/ 	.short	(.L_17 - .L_16)


	//   ....[0]....
.L_16:
        /*0044*/ 	.word	0x000001b0


	//   ....[1]....
        /*0048*/ 	.word	0x000001d0


	//----- nvinfo : EIATTR_REQNTID
	.align		4
.L_17:
        /*004c*/ 	.byte	0x04, 0x10
        /*004e*/ 	.short	(.L_19 - .L_18)
.L_18:
        /*0050*/ 	.word	0x00000080
        /*0054*/ 	.word	0x00000001
        /*0058*/ 	.word	0x00000001


	//----- nvinfo : EIATTR_CBANK_PARAM_SIZE
	.align		4
.L_19:
        /*005c*/ 	.byte	0x03, 0x19
        /*005e*/ 	.short	0x0014


	//----- nvinfo : EIATTR_PARAM_CBANK
	.align		4
        /*0060*/ 	.byte	0x04, 0x0a
        /*0062*/ 	.short	(.L_21 - .L_20)
	.align		4
.L_20:
        /*0064*/ 	.word	index@(.nv.constant0.triton_poi_fused_add_0)
        /*0068*/ 	.short	0x0210
        /*006a*/ 	.short	0x0014


	//----- nvinfo : EIATTR_SW_WAR
	.align		4
.L_21:
        /*006c*/ 	.byte	0x04, 0x36
        /*006e*/ 	.short	(.L_23 - .L_22)
.L_22:
        /*0070*/ 	.word	0x00000008
.L_23:


//--------------------- .nv.callgraph             --------------------------
	.section	.nv.callgraph,"",@"SHT_CUDA_CALLGRAPH"
	.align	4
	.sectionentsize	8
	.align		4
        /*0000*/ 	.word	0x00000000
	.align		4
        /*0004*/ 	.word	0xffffffff
	.align		4
        /*0008*/ 	.word	0x00000000
	.align		4
        /*000c*/ 	.word	0xfffffffe
	.align		4
        /*0010*/ 	.word	0x00000000
	.align		4
        /*0014*/ 	.word	0xfffffffd
	.align		4
        /*0018*/ 	.word	0x00000000
	.align		4
        /*001c*/ 	.word	0xfffffffc


//--------------------- .text.triton_poi_fused_add_0 --------------------------
	.section	.text.triton_poi_fused_add_0,"ax",@progbits
	.align	128
        .global         triton_poi_fused_add_0
        .type           triton_poi_fused_add_0,@function
        .size           triton_poi_fused_add_0,(.L_x_1 - triton_poi_fused_add_0)
        .other          triton_poi_fused_add_0,@"STO_CUDA_ENTRY STV_DEFAULT"
triton_poi_fused_add_0:
.text.triton_poi_fused_add_0:
[----:B------:R-:W0:Y:S02]  /*0000*/  LDC R1, c[0x0][0x28] ;  /* 0x00000a00ff017b82 */ /* 0x000e240000000800 */
[----:B------:R-:W1:Y:S01]  /*0010*/  S2R R0, SR_TID.X ;  /* 0x0000000000007919 */ /* 0x000e620000002100 */
[----:B------:R-:W2:Y:S01]  /*0020*/  LDC.64 R2, c[0x0][0x210] ;  /* 0x00008400ff027b82 */ /* 0x000ea20000000a00 */
[----:B------:R-:W-:Y:S01]  /*0030*/  ULDC.64 UR4, c[0x0][0x208] ;  /* 0x0000820000047ab9 */ /* 0x000fe20000000a00 */
[----:B------:R-:W3:Y:S06]  /*0040*/  S2R R7, SR_CTAID.X ;  /* 0x0000000000077919 */ /* 0x000eec0000002500 */
[----:B------:R-:W4:Y:S01]  /*0050*/  LDC.64 R4, c[0x0][0x218] ;  /* 0x00008600ff047b82 */ /* 0x000f220000000a00 */
[----:B-1----:R-:W-:Y:S01]  /*0060*/  IMAD.SHL.U32 R0, R0, 0x2, RZ ;  /* 0x0000000200007824 */ /* 0x002fe200078e00ff */
[----:B---3--:R-:W-:-:S04]  /*0070*/  SHF.R.S32.HI R6, RZ, 0x17, R7 ;  /* 0x00000017ff067819 */ /* 0x008fc80000011407 */
[----:B------:R-:W-:Y:S02]  /*0080*/  LOP3.LUT R0, R0, 0xfe, RZ, 0xc0, !PT ;  /* 0x000000fe00007812 */ /* 0x000fe400078ec0ff */
[----:B------:R-:W-:-:S03]  /*0090*/  SGXT R6, R6, 0x1 ;  /* 0x000000010606781a */ /* 0x000fc60000000200 */
[----:B------:R-:W-:-:S04]  /*00a0*/  IMAD R7, R7, 0x100, R0 ;  /* 0x0000010007077824 */ /* 0x000fc800078e0200 */
[C---:B--2---:R-:W-:Y:S01]  /*00b0*/  IMAD.WIDE R2, R7.reuse, 0x4, R2 ;  /* 0x0000000407027825 */ /* 0x044fe200078e0202 */
[----:B------:R-:W-:Y:S02]  /*00c0*/  LEA.HI R6, R6, R7, RZ, 0x2 ;  /* 0x0000000706067211 */ /* 0x000fe400078f10ff */
[----:B------:R-:W-:Y:S02]  /*00d0*/  ISETP.GE.AND P0, PT, R7, 0x100, PT ;  /* 0x000001000700780c */ /* 0x000fe40003f06270 */
[----:B------:R-:W-:-:S04]  /*00e0*/  SHF.R.S32.HI R6, RZ, 0x2, R6 ;  /* 0x00000002ff067819 */ /* 0x000fc80000011406 */
[----:B------:R-:W-:-:S04]  /*00f0*/  LEA.HI R0, R6, R6, RZ, 0x2 ;  /* 0x0000000606007211 */ /* 0x000fc800078f10ff */
[----:B------:R-:W-:Y:S01]  /*0100*/  LOP3.LUT R9, R0, 0xfffffffc, RZ, 0xc0, !PT ;  /* 0xfffffffc00097812 */ /* 0x000fe200078ec0ff */
[----:B------:R-:W-:-:S04]  /*0110*/  IMAD.MOV.U32 R0, RZ, RZ, RZ ;  /* 0x000000ffff007224 */ /* 0x000fc800078e00ff */
[----:B------:R-:W-:Y:S01]  /*0120*/  IMAD.IADD R9, R6, 0x1, -R9 ;  /* 0x0000000106097824 */ /* 0x000fe200078e0a09 */
[----:B------:R-:W-:-:S03]  /*0130*/  CS2R R6, SRZ ;  /* 0x0000000000067805 */ /* 0x000fc6000001ff00 */
[----:B----4-:R-:W-:-:S03]  /*0140*/  IMAD.WIDE R4, R9, 0x4, R4 ;  /* 0x0000000409047825 */ /* 0x010fc600078e0204 */
[----:B------:R-:W2:Y:S01]  /*0150*/  @!P0 LDG.E.64 R6, desc[UR4][R2.64] ;  /* 0x0000000402068981 */ /* 0x000ea2000c1e1b00 */
[----:B------:R-:W-:-:S03]  /*0160*/  IMAD.MOV.U32 R9, RZ, RZ, RZ ;  /* 0x000000ffff097224 */ /* 0x000fc600078e00ff */
[----:B------:R-:W2:Y:S04]  /*0170*/  @!P0 LDG.E.EL R0, desc[UR4][R4.64] ;  /* 0x0000000404008981 */ /* 0x000ea8000c2e1900 */
[----:B------:R-:W3:Y:S01]  /*0180*/  @!P0 LDG.E.EL R9, desc[UR4][R4.64] ;  /* 0x0000000404098981 */ /* 0x000ee2000c2e1900 */
[----:B--2---:R-:W-:Y:S01]  /*0190*/  FADD R7, R0, R7 ;  /* 0x0000000700077221 */ /* 0x004fe20000000000 */
[----:B---3--:R-:W-:Y:S01]  /*01a0*/  FADD R6, R9, R6 ;  /* 0x0000000609067221 */ /* 0x008fe20000000000 */
[----:B------:R-:W-:Y:S06]  /*01b0*/  @P0 EXIT ;  /* 0x000000000000094d */ /* 0x000fec0003800000 */
[----:B------:R-:W-:Y:S01]  /*01c0*/  STG.E.64 desc[UR4][R2.64], R6 ;  /* 0x0000000602007986 */ /* 0x000fe2000c101b04 */
[----:B------:R-:W-:Y:S05]  /*01d0*/  EXIT ;  /* 0x000000000000794d */ /* 0x000fea0003800000 */
.L_x_0:
[----:B------:R-:W-:-:S00]  /*01e0*/  BRA `(.L_x_0) ;  /* 0xfffffffc00fc7947 */ /* 0x000fc0000383ffff */
[----:B------:R-:W-:-:S00]  /*01f0*/  NOP ;  /* 0x0000000000007918 */ /* 0x000fc00000000000 */
        /* <DEDUP_REMOVED lines=8> */
.L_x_1:


//--------------------- .nv.constant0.triton_poi_fused_add_0 --------------------------
	.section	.nv.constant0.triton_poi_fused_add_0,"a",@progbits
	.sectionflags	@""
	.align	4
.nv.constant0.triton_poi_fused_add_0:
	.zero		548
